	.headerflags	@"EF_CUDA_TEXMODE_UNIFIED EF_CUDA_64BIT_ADDRESS EF_CUDA_ACCELERATORS EF_CUDA_SM90 EF_CUDA_VIRTUAL_SM(EF_CUDA_SM90)"
	.elftype	@"ET_EXEC"


//--------------------- .nv.info                  --------------------------
	.section	.nv.info,"",@"SHT_CUDA_INFO"
	.align	4


	//----- nvinfo : EIATTR_REGCOUNT
	.align		4
        /*0000*/ 	.byte	0x04, 0x2f
        /*0002*/ 	.short	(.L_1 - .L_0)
	.align		4
.L_0:
        /*0004*/ 	.word	index@(triton_poi_fused_cat_0)
        /*0008*/ 	.word	0x0000000e


	//----- nvinfo : EIATTR_MIN_STACK_SIZE
	.align		4
.L_1:
        /*000c*/ 	.byte	0x04, 0x12
        /*000e*/ 	.short	(.L_3 - .L_2)
	.align		4
.L_2:
        /*0010*/ 	.word	index@(triton_poi_fused_cat_0)
        /*0014*/ 	.word	0x00000000


	//----- nvinfo : EIATTR_FRAME_SIZE
	.align		4
.L_3:
        /*0018*/ 	.byte	0x04, 0x11
        /*001a*/ 	.short	(.L_5 - .L_4)
	.align		4
.L_4:
        /*001c*/ 	.word	index@(triton_poi_fused_cat_0)
        /*0020*/ 	.word	0x00000000


	//----- nvinfo : EIATTR_MIN_STACK_SIZE
	.align		4
.L_5:
        /*0024*/ 	.byte	0x04, 0x12
        /*0026*/ 	.short	(.L_7 - .L_6)
	.align		4
.L_6:
        /*0028*/ 	.word	index@(triton_poi_fused_cat_0)
        /*002c*/ 	.word	0x00000000
.L_7:


//--------------------- .nv.info.triton_poi_fused_cat_0 --------------------------
	.section	.nv.info.triton_poi_fused_cat_0,"",@"SHT_CUDA_INFO"
	.sectionflags	@""
	.align	4


	//----- nvinfo : EIATTR_CUDA_API_VERSION
	.align		4
        /*0000*/ 	.byte	0x04, 0x37
        /*0002*/ 	.short	(.L_9 - .L_8)
.L_8:
        /*0004*/ 	.word	0x0000007c


	//----- nvinfo : EIATTR_KPARAM_INFO
	.align		4
.L_9:
        /*0008*/ 	.byte	0x04, 0x17
        /*000a*/ 	.short	(.L_11 - .L_10)
.L_10:
        /*000c*/ 	.word	0x00000000
        /*0010*/ 	.short	0x0003
        /*0012*/ 	.short	0x0018
        /*0014*/ 	.byte	0x00, 0xf0, 0x11, 0x00


	//----- nvinfo : EIATTR_KPARAM_INFO
	.align		4
.L_11:
        /*0018*/ 	.byte	0x04, 0x17
        /*001a*/ 	.short	(.L_13 - .L_12)
.L_12:
        /*001c*/ 	.word	0x00000000
        /*0020*/ 	.short	0x0002
        /*0022*/ 	.short	0x0010
        /*0024*/ 	.byte	0x00, 0xf4, 0x21, 0x00


	//----- nvinfo : EIATTR_KPARAM_INFO
	.align		4
.L_13:
        /*0028*/ 	.byte	0x04, 0x17
        /*002a*/ 	.short	(.L_15 - .L_14)
.L_14:
        /*002c*/ 	.word	0x00000000
        /*0030*/ 	.short	0x0001
        /*0032*/ 	.short	0x0008
        /*0034*/ 	.byte	0x00, 0xf4, 0x21, 0x00


	//----- nvinfo : EIATTR_KPARAM_INFO
	.align		4
.L_15:
        /*0038*/ 	.byte	0x04, 0x17
        /*003a*/ 	.short	(.L_17 - .L_16)
.L_16:
        /*003c*/ 	.word	0x00000000
        /*0040*/ 	.short	0x0000
        /*0042*/ 	.short	0x0000
        /*0044*/ 	.byte	0x00, 0xf4, 0x21, 0x00


	//----- nvinfo : EIATTR_SPARSE_MMA_MASK
	.align		4
.L_17:
        /*0048*/ 	.byte	0x03, 0x50
        /*004a*/ 	.short	0x0000


	//----- nvinfo : EIATTR_MAXREG_COUNT
	.align		4
        /*004c*/ 	.byte	0x03, 0x1b
        /*004e*/ 	.short	0x00ff


	//----- nvinfo : EIATTR_EXIT_INSTR_OFFSETS
	.align		4
        /*0050*/ 	.byte	0x04, 0x1c
        /*0052*/ 	.short	(.L_19 - .L_18)


	//   ....[0]....
.L_18:
        /*0054*/ 	.word	0x000001c0


	//   ....[1]....
        /*0058*/ 	.word	0x000001e0


	//----- nvinfo : EIATTR_REQNTID
	.align		4
.L_19:
        /*005c*/ 	.byte	0x04, 0x10
        /*005e*/ 	.short	(.L_21 - .L_20)
.L_20:
        /*0060*/ 	.word	0x00000080
        /*0064*/ 	.word	0x00000001
        /*0068*/ 	.word	0x00000001


	//----- nvinfo : EIATTR_CBANK_PARAM_SIZE
	.align		4
.L_21:
        /*006c*/ 	.byte	0x03, 0x19
        /*006e*/ 	.short	0x001c


	//----- nvinfo : EIATTR_PARAM_CBANK
	.align		4
        /*0070*/ 	.byte	0x04, 0x0a
        /*0072*/ 	.short	(.L_23 - .L_22)
	.align		4
.L_22:
        /*0074*/ 	.word	index@(.nv.constant0.triton_poi_fused_cat_0)
        /*0078*/ 	.short	0x0210
        /*007a*/ 	.short	0x001c


	//----- nvinfo : EIATTR_SW_WAR
	.align		4
.L_23:
        /*007c*/ 	.byte	0x04, 0x36
        /*007e*/ 	.short	(.L_25 - .L_24)
.L_24:
        /*0080*/ 	.word	0x00000008
.L_25:


//--------------------- .nv.callgraph             --------------------------
	.section	.nv.callgraph,"",@"SHT_CUDA_CALLGRAPH"
	.align	4
	.sectionentsize	8
	.align		4
        /*0000*/ 	.word	0x00000000
	.align		4
        /*0004*/ 	.word	0xffffffff
	.align		4
        /*0008*/ 	.word	0x00000000
	.align		4
        /*000c*/ 	.word	0xfffffffe
	.align		4
        /*0010*/ 	.word	0x00000000
	.align		4
        /*0014*/ 	.word	0xfffffffd
	.align		4
        /*0018*/ 	.word	0x00000000
	.align		4
        /*001c*/ 	.word	0xfffffffc


//--------------------- .text.triton_poi_fused_cat_0 --------------------------
	.section	.text.triton_poi_fused_cat_0,"ax",@progbits
	.align	128
        .global         triton_poi_fused_cat_0
        .type           triton_poi_fused_cat_0,@function
        .size           triton_poi_fused_cat_0,(.L_x_1 - triton_poi_fused_cat_0)
        .other          triton_poi_fused_cat_0,@"STO_CUDA_ENTRY STV_DEFAULT"
triton_poi_fused_cat_0:
.text.triton_poi_fused_cat_0:
[----:B------:R-:W0:Y:S02]  /*0000*/  LDC R1, c[0x0][0x28] ;  /* 0x00000a00ff017b82 */ /* 0x000e240000000800 */
[----:B------:R-:W1:Y:S01]  /*0010*/  S2R R0, SR_TID.X ;  /* 0x0000000000007919 */ /* 0x000e620000002100 */
[----:B------:R-:W2:Y:S01]  /*0020*/  LDC.64 R2, c[0x0][0x210] ;  /* 0x00008400ff027b82 */ /* 0x000ea20000000a00 */
[----:B------:R-:W-:Y:S01]  /*0030*/  IMAD.MOV.U32 R8, RZ, RZ, RZ ;  /* 0x000000ffff087224 */ /* 0x000fe200078e00ff */
[----:B------:R-:W-:Y:S01]  /*0040*/  ULDC.64 UR4, c[0x0][0x208] ;  /* 0x0000820000047ab9 */ /* 0x000fe20000000a00 */
[----:B------:R-:W3:Y:S05]  /*0050*/  S2R R9, SR_CTAID.X ;  /* 0x0000000000097919 */ /* 0x000eea0000002500 */
[----:B------:R-:W4:Y:S01]  /*0060*/  LDC.64 R4, c[0x0][0x218] ;  /* 0x00008600ff047b82 */ /* 0x000f220000000a00 */
[----:B-1----:R-:W-:-:S05]  /*0070*/  LOP3.LUT R0, R0, 0x7f, RZ, 0xc0, !PT ;  /* 0x0000007f00007812 */ /* 0x002fca00078ec0ff */
[----:B---3--:R-:W-:-:S05]  /*0080*/  IMAD R9, R9, 0x80, R0 ;  /* 0x0000008009097824 */ /* 0x008fca00078e0200 */
[----:B------:R-:W-:Y:S02]  /*0090*/  SHF.R.S32.HI R0, RZ, 0x1f, R9 ;  /* 0x0000001fff007819 */ /* 0x000fe40000011409 */
[----:B------:R-:W-:Y:S02]  /*00a0*/  ISETP.GE.AND P2, PT, R9, 0x200, PT ;  /* 0x000002000900780c */ /* 0x000fe40003f46270 */
[----:B------:R-:W-:-:S04]  /*00b0*/  LEA.HI R0, R0, R9, RZ, 0x3 ;  /* 0x0000000900007211 */ /* 0x000fc800078f18ff */
[----:B------:R-:W-:Y:S02]  /*00c0*/  LOP3.LUT R6, R0, 0xfffffff8, RZ, 0xc0, !PT ;  /* 0xfffffff800067812 */ /* 0x000fe400078ec0ff */
[----:B------:R-:W-:-:S03]  /*00d0*/  SHF.R.S32.HI R0, RZ, 0x3, R0 ;  /* 0x00000003ff007819 */ /* 0x000fc60000011400 */
[----:B------:R-:W-:-:S04]  /*00e0*/  IMAD.IADD R7, R9, 0x1, -R6 ;  /* 0x0000000109077824 */ /* 0x000fc800078e0a06 */
[----:B------:R-:W-:Y:S01]  /*00f0*/  IMAD R11, R0, 0x4, R7 ;  /* 0x00000004000b7824 */ /* 0x000fe200078e0207 */
[C---:B------:R-:W-:Y:S01]  /*0100*/  ISETP.GE.AND P3, PT, R7.reuse, 0x4, PT ;  /* 0x000000040700780c */ /* 0x040fe20003f66270 */
[----:B------:R-:W-:Y:S01]  /*0110*/  IMAD.MOV.U32 R0, RZ, RZ, RZ ;  /* 0x000000ffff007224 */ /* 0x000fe200078e00ff */
[----:B------:R-:W-:Y:S01]  /*0120*/  ISETP.GT.AND P1, PT, R7, 0x3, !P2 ;  /* 0x000000030700780c */ /* 0x000fe20005724270 */
[----:B--2---:R-:W-:Y:S01]  /*0130*/  IMAD.WIDE R2, R11, 0x4, R2 ;  /* 0x000000040b027825 */ /* 0x004fe200078e0202 */
[----:B------:R-:W-:Y:S01]  /*0140*/  ISETP.LT.AND P0, PT, R9, 0x200, !P3 ;  /* 0x000002000900780c */ /* 0x000fe20005f01270 */
[----:B------:R-:W1:Y:S02]  /*0150*/  LDC.64 R6, c[0x0][0x220] ;  /* 0x00008800ff067b82 */ /* 0x000e640000000a00 */
[----:B----4-:R-:W-:-:S08]  /*0160*/  IMAD.WIDE R4, R11, 0x4, R4 ;  /* 0x000000040b047825 */ /* 0x010fd000078e0204 */
[----:B------:R-:W2:Y:S04]  /*0170*/  @P1 LDG.E.EL R8, desc[UR4][R4.64+-0x10] ;  /* 0xfffff00404081981 */ /* 0x000ea8000c2e1900 */
[----:B------:R-:W3:Y:S01]  /*0180*/  @P0 LDG.E.EL R0, desc[UR4][R2.64] ;  /* 0x0000000402000981 */ /* 0x000ee2000c2e1900 */
[----:B-1----:R-:W-:Y:S01]  /*0190*/  IMAD.WIDE R6, R9, 0x4, R6 ;  /* 0x0000000409067825 */ /* 0x002fe200078e0206 */
[----:B---3--:R-:W-:Y:S02]  /*01a0*/  SEL R11, R0, RZ, P0 ;  /* 0x000000ff000b7207 */ /* 0x008fe40000000000 */
[----:B--2---:R-:W-:Y:S01]  /*01b0*/  @P3 SEL R11, R8, RZ, P1 ;  /* 0x000000ff080b3207 */ /* 0x004fe20000800000 */
[----:B------:R-:W-:Y:S06]  /*01c0*/  @P2 EXIT ;  /* 0x000000000000294d */ /* 0x000fec0003800000 */
[----:B------:R-:W-:Y:S01]  /*01d0*/  STG.E desc[UR4][R6.64], R11 ;  /* 0x0000000b06007986 */ /* 0x000fe2000c101904 */
[----:B------:R-:W-:Y:S05]  /*01e0*/  EXIT ;  /* 0x000000000000794d */ /* 0x000fea0003800000 */
.L_x_0:
[----:B------:R-:W-:-:S00]  /*01f0*/  BRA `(.L_x_0) ;  /* 0xfffffffc00fc7947 */ /* 0x000fc0000383ffff */
[----:B------:R-:W-:-:S00]  /*0200*/  NOP ;  /* 0x0000000000007918 */ /* 0x000fc00000000000 */
[----:B------:R-:W-:-:S00]  /*0210*/  NOP ;  /* 0x0000000000007918 */ /* 0x000fc00000000000 */
[----:B------:R-:W-:-:S00]  /*0220*/  NOP ;  /* 0x0000000000007918 */ /* 0x000fc00000000000 */
[----:B------:R-:W-:-:S00]  /*0230*/  NOP ;  /* 0x0000000000007918 */ /* 0x000fc00000000000 */
[----:B------:R-:W-:-:S00]  /*0240*/  NOP ;  /* 0x0000000000007918 */ /* 0x000fc00000000000 */
[----:B------:R-:W-:-:S00]  /*0250*/  NOP ;  /* 0x0000000000007918 */ /* 0x000fc00000000000 */
[----:B------:R-:W-:-:S00]  /*0260*/  NOP ;  /* 0x0000000000007918 */ /* 0x000fc00000000000 */
[----:B------:R-:W-:-:S00]  /*0270*/  NOP ;  /* 0x0000000000007918 */ /* 0x000fc00000000000 */
.L_x_1:


//--------------------- .nv.constant0.triton_poi_fused_cat_0 --------------------------
	.section	.nv.constant0.triton_poi_fused_cat_0,"a",@progbits
	.sectionflags	@""
	.align	4
.nv.constant0.triton_poi_fused_cat_0:
	.zero		556
